//
// Generated by NVIDIA NVVM Compiler
//
// Compiler Build ID: CL-36424714
// Cuda compilation tools, release 13.0, V13.0.88
// Based on NVVM 20.0.0
//

.version 9.0
.target sm_100
.address_size 64

	// .globl	do_cuda_stuff_kernel

.visible .entry do_cuda_stuff_kernel(
	.param .u32 do_cuda_stuff_kernel_param_0,
	.param .u64 .ptr .align 1 do_cuda_stuff_kernel_param_1,
	.param .u64 .ptr .align 1 do_cuda_stuff_kernel_param_2
)
{
	.reg .pred 	%p<7>;
	.reg .b32 	%r<47>;
	.reg .b32 	%f<11>;
	.reg .b64 	%rd<29>;

	ld.param.u32 	%r11, [do_cuda_stuff_kernel_param_0];
	ld.param.u64 	%rd7, [do_cuda_stuff_kernel_param_1];
	ld.param.u64 	%rd8, [do_cuda_stuff_kernel_param_2];
	cvta.to.global.u64 	%rd1, %rd8;
	cvta.to.global.u64 	%rd2, %rd7;
	mov.u32 	%r46, %tid.x;
	mov.u32 	%r2, %ntid.x;
	setp.ge.s32 	%p1, %r46, %r11;
	@%p1 bra 	$L__BB0_6;
	add.s32 	%r12, %r46, %r2;
	max.u32 	%r13, %r11, %r12;
	setp.lt.u32 	%p2, %r12, %r11;
	selp.u32 	%r14, 1, 0, %p2;
	add.s32 	%r15, %r12, %r14;
	sub.s32 	%r16, %r13, %r15;
	div.u32 	%r17, %r16, %r2;
	add.s32 	%r3, %r17, %r14;
	and.b32  	%r18, %r3, 3;
	setp.eq.s32 	%p3, %r18, 3;
	@%p3 bra 	$L__BB0_4;
	add.s32 	%r19, %r3, 1;
	and.b32  	%r20, %r19, 3;
	mul.wide.u32 	%rd9, %r46, 4;
	add.s64 	%rd28, %rd2, %rd9;
	mul.wide.u32 	%rd4, %r2, 4;
	neg.s32 	%r44, %r20;
	mad.lo.s32 	%r46, %r2, %r20, %r46;
$L__BB0_3:
	.pragma "nounroll";
	ld.global.u32 	%r21, [%rd28];
	cvt.rn.f32.s32 	%f1, %r21;
	div.rn.f32 	%f2, %f1, 0f428311EC;
	cvt.rzi.s32.f32 	%r22, %f2;
	mul.wide.s32 	%rd10, %r22, 4;
	add.s64 	%rd11, %rd1, %rd10;
	ld.global.u32 	%r23, [%rd11];
	add.s32 	%r24, %r23, 1;
	st.global.u32 	[%rd11], %r24;
	add.s64 	%rd28, %rd28, %rd4;
	add.s32 	%r44, %r44, 1;
	setp.ne.s32 	%p4, %r44, 0;
	@%p4 bra 	$L__BB0_3;
$L__BB0_4:
	setp.lt.u32 	%p5, %r3, 3;
	@%p5 bra 	$L__BB0_6;
$L__BB0_5:
	mul.wide.u32 	%rd12, %r46, 4;
	add.s64 	%rd13, %rd2, %rd12;
	ld.global.u32 	%r25, [%rd13];
	cvt.rn.f32.s32 	%f3, %r25;
	div.rn.f32 	%f4, %f3, 0f428311EC;
	cvt.rzi.s32.f32 	%r26, %f4;
	mul.wide.s32 	%rd14, %r26, 4;
	add.s64 	%rd15, %rd1, %rd14;
	ld.global.u32 	%r27, [%rd15];
	add.s32 	%r28, %r27, 1;
	st.global.u32 	[%rd15], %r28;
	add.s32 	%r29, %r46, %r2;
	mul.wide.u32 	%rd16, %r29, 4;
	add.s64 	%rd17, %rd2, %rd16;
	ld.global.u32 	%r30, [%rd17];
	cvt.rn.f32.s32 	%f5, %r30;
	div.rn.f32 	%f6, %f5, 0f428311EC;
	cvt.rzi.s32.f32 	%r31, %f6;
	mul.wide.s32 	%rd18, %r31, 4;
	add.s64 	%rd19, %rd1, %rd18;
	ld.global.u32 	%r32, [%rd19];
	add.s32 	%r33, %r32, 1;
	st.global.u32 	[%rd19], %r33;
	add.s32 	%r34, %r29, %r2;
	mul.wide.u32 	%rd20, %r34, 4;
	add.s64 	%rd21, %rd2, %rd20;
	ld.global.u32 	%r35, [%rd21];
	cvt.rn.f32.s32 	%f7, %r35;
	div.rn.f32 	%f8, %f7, 0f428311EC;
	cvt.rzi.s32.f32 	%r36, %f8;
	mul.wide.s32 	%rd22, %r36, 4;
	add.s64 	%rd23, %rd1, %rd22;
	ld.global.u32 	%r37, [%rd23];
	add.s32 	%r38, %r37, 1;
	st.global.u32 	[%rd23], %r38;
	add.s32 	%r39, %r34, %r2;
	mul.wide.u32 	%rd24, %r39, 4;
	add.s64 	%rd25, %rd2, %rd24;
	ld.global.u32 	%r40, [%rd25];
	cvt.rn.f32.s32 	%f9, %r40;
	div.rn.f32 	%f10, %f9, 0f428311EC;
	cvt.rzi.s32.f32 	%r41, %f10;
	mul.wide.s32 	%rd26, %r41, 4;
	add.s64 	%rd27, %rd1, %rd26;
	ld.global.u32 	%r42, [%rd27];
	add.s32 	%r43, %r42, 1;
	st.global.u32 	[%rd27], %r43;
	add.s32 	%r46, %r39, %r2;
	setp.lt.s32 	%p6, %r46, %r11;
	@%p6 bra 	$L__BB0_5;
$L__BB0_6:
	ret;

}


// ===== COMPILED SASS (sm_100) =====

	.target	sm_100

	.elftype	@"ET_EXEC"


//--------------------- .note.nv.tkinfo           --------------------------
	.section	.note.nv.tkinfo,"",@"SHT_NOTE"
	.sectionflags	@"SHF_NOTE_NV_TKINFO"
	.tkinfo
        /*0018*/ 	.word	0x00000002
        /*0030*/ 	.string	""
        /*0030*/ 	.string	"ptxas"
        /*0030*/ 	.string	"Cuda compilation tools, release 13.0, V13.0.88"
        /*0030*/ 	.string	"Build cuda_13.0.r13.0/compiler.36424714_0"
        /*0030*/ 	.string	"-arch sm_100 -m 64 "



//--------------------- .note.nv.cuinfo           --------------------------
	.section	.note.nv.cuinfo,"",@"SHT_NOTE"
	.sectionflags	@"SHF_NOTE_NV_CUINFO"
        /*0018*/ 	.short	0x0002
        /*001a*/ 	.short	0x0064
        /*001c*/ 	.short	0x0082
	.zero		2


//--------------------- .nv.info                  --------------------------
	.section	.nv.info,"",@"SHT_CUDA_INFO"
	.align	4


	//----- nvinfo : EIATTR_REGCOUNT
	.align		4
        /*0000*/ 	.byte	0x04, 0x2f
        /*0002*/ 	.short	(.L_1 - .L_0)
	.align		4
.L_0:
        /*0004*/ 	.word	index@(do_cuda_stuff_kernel)
        /*0008*/ 	.word	0x00000017


	//----- nvinfo : EIATTR_FRAME_SIZE
	.align		4
.L_1:
        /*000c*/ 	.byte	0x04, 0x11
        /*000e*/ 	.short	(.L_3 - .L_2)
	.align		4
.L_2:
        /*0010*/ 	.word	index@($__internal_0_$__cuda_sm3x_div_rn_noftz_f32_slowpath)
        /*0014*/ 	.word	0x00000000


	//----- nvinfo : EIATTR_FRAME_SIZE
	.align		4
.L_3:
        /*0018*/ 	.byte	0x04, 0x11
        /*001a*/ 	.short	(.L_5 - .L_4)
	.align		4
.L_4:
        /*001c*/ 	.word	index@(do_cuda_stuff_kernel)
        /*0020*/ 	.word	0x00000000


	//----- nvinfo : EIATTR_MIN_STACK_SIZE
	.align		4
.L_5:
        /*0024*/ 	.byte	0x04, 0x12
        /*0026*/ 	.short	(.L_7 - .L_6)
	.align		4
.L_6:
        /*0028*/ 	.word	index@(do_cuda_stuff_kernel)
        /*002c*/ 	.word	0x00000000
.L_7:


//--------------------- .nv.compat                --------------------------
	.section	.nv.compat,"",@"SHT_CUDA_COMPAT_INFO"
	.align	4
        /*0000*/ 	.byte	0x02, 0x09, 0x00, 0x00, 0x02, 0x02, 0x01, 0x00, 0x02, 0x05, 0x05, 0x00, 0x03, 0x07, 0x01, 0x01
        /*0010*/ 	.byte	0x02, 0x03, 0x00, 0x00, 0x02, 0x06, 0x01, 0x00, 0x04, 0x0b, 0x08, 0x00, 0x01, 0x00, 0x00, 0x00
        /*0020*/ 	.byte	0x00, 0x00, 0x00, 0x00


//--------------------- .nv.info.do_cuda_stuff_kernel --------------------------
	.section	.nv.info.do_cuda_stuff_kernel,"",@"SHT_CUDA_INFO"
	.sectionflags	@""
	.align	4


	//----- nvinfo : EIATTR_CUDA_API_VERSION
	.align		4
        /*0000*/ 	.byte	0x04, 0x37
        /*0002*/ 	.short	(.L_9 - .L_8)
.L_8:
        /*0004*/ 	.word	0x00000082


	//----- nvinfo : EIATTR_KPARAM_INFO
	.align		4
.L_9:
        /*0008*/ 	.byte	0x04, 0x17
        /*000a*/ 	.short	(.L_11 - .L_10)
.L_10:
        /*000c*/ 	.word	0x00000000
        /*0010*/ 	.short	0x0002
        /*0012*/ 	.short	0x0010
        /*0014*/ 	.byte	0x00, 0xf5, 0x21, 0x00


	//----- nvinfo : EIATTR_KPARAM_INFO
	.align		4
.L_11:
        /*0018*/ 	.byte	0x04, 0x17
        /*001a*/ 	.short	(.L_13 - .L_12)
.L_12:
        /*001c*/ 	.word	0x00000000
        /*0020*/ 	.short	0x0001
        /*0022*/ 	.short	0x0008
        /*0024*/ 	.byte	0x00, 0xf5, 0x21, 0x00


	//----- nvinfo : EIATTR_KPARAM_INFO
	.align		4
.L_13:
        /*0028*/ 	.byte	0x04, 0x17
        /*002a*/ 	.short	(.L_15 - .L_14)
.L_14:
        /*002c*/ 	.word	0x00000000
        /*0030*/ 	.short	0x0000
        /*0032*/ 	.short	0x0000
        /*0034*/ 	.byte	0x00, 0xf0, 0x11, 0x00


	//----- nvinfo : EIATTR_SPARSE_MMA_MASK
	.align		4
.L_15:
        /*0038*/ 	.byte	0x03, 0x50
        /*003a*/ 	.short	0x0000


	//----- nvinfo : EIATTR_MAXREG_COUNT
	.align		4
        /*003c*/ 	.byte	0x03, 0x1b
        /*003e*/ 	.short	0x00ff


	//----- nvinfo : EIATTR_MERCURY_ISA_VERSION
	.align		4
        /*0040*/ 	.byte	0x03, 0x5f
        /*0042*/ 	.short	0x0101


	//----- nvinfo : EIATTR_VRC_CTA_INIT_COUNT
	.align		4
        /*0044*/ 	.byte	0x02, 0x4a
	.zero		1
	.zero		1


	//----- nvinfo : EIATTR_EXIT_INSTR_OFFSETS
	.align		4
        /*0048*/ 	.byte	0x04, 0x1c
        /*004a*/ 	.short	(.L_17 - .L_16)


	//   ....[0]....
.L_16:
        /*004c*/ 	.word	0x00000050


	//   ....[1]....
        /*0050*/ 	.word	0x00000470


	//   ....[2]....
        /*0054*/ 	.word	0x00000a20


	//----- nvinfo : EIATTR_CRS_STACK_SIZE
	.align		4
.L_17:
        /*0058*/ 	.byte	0x04, 0x1e
        /*005a*/ 	.short	(.L_19 - .L_18)
.L_18:
        /*005c*/ 	.word	0x00000000


	//----- nvinfo : EIATTR_CBANK_PARAM_SIZE
	.align		4
.L_19:
        /*0060*/ 	.byte	0x03, 0x19
        /*0062*/ 	.short	0x0018


	//----- nvinfo : EIATTR_PARAM_CBANK
	.align		4
        /*0064*/ 	.byte	0x04, 0x0a
        /*0066*/ 	.short	(.L_21 - .L_20)
	.align		4
.L_20:
        /*0068*/ 	.word	index@(.nv.constant0.do_cuda_stuff_kernel)
        /*006c*/ 	.short	0x0380
        /*006e*/ 	.short	0x0018


	//----- nvinfo : EIATTR_SW_WAR
	.align		4
.L_21:
        /*0070*/ 	.byte	0x04, 0x36
        /*0072*/ 	.short	(.L_23 - .L_22)
.L_22:
        /*0074*/ 	.word	0x00000008
.L_23:


//--------------------- .nv.callgraph             --------------------------
	.section	.nv.callgraph,"",@"SHT_CUDA_CALLGRAPH"
	.align	4
	.sectionentsize	8
	.align		4
        /*0000*/ 	.word	0x00000000
	.align		4
        /*0004*/ 	.word	0xffffffff
	.align		4
        /*0008*/ 	.word	0x00000000
	.align		4
        /*000c*/ 	.word	0xfffffffe
	.align		4
        /*0010*/ 	.word	0x00000000
	.align		4
        /*0014*/ 	.word	0xfffffffd
	.align		4
        /*0018*/ 	.word	0x00000000
	.align		4
        /*001c*/ 	.word	0xfffffffc


//--------------------- .text.do_cuda_stuff_kernel --------------------------
	.section	.text.do_cuda_stuff_kernel,"ax",@progbits
	.align	128
        .global         do_cuda_stuff_kernel
        .type           do_cuda_stuff_kernel,@function
        .size           do_cuda_stuff_kernel,(.L_x_26 - do_cuda_stuff_kernel)
        .other          do_cuda_stuff_kernel,@"STO_CUDA_ENTRY STV_DEFAULT"
do_cuda_stuff_kernel:
.text.do_cuda_stuff_kernel:
[----:B------:R-:W-:Y:S01]  /*0000*/  LDC R1, c[0x0][0x37c] ;  /* 0x0000df00ff017b82 */ /* 0x000fe20000000800 */
[----:B------:R-:W0:Y:S01]  /*0010*/  S2R R12, SR_TID.X ;  /* 0x00000000000c7919 */ /* 0x000e220000002100 */
[----:B------:R-:W0:Y:S06]  /*0020*/  LDCU UR4, c[0x0][0x380] ;  /* 0x00007000ff0477ac */ /* 0x000e2c0008000800 */
[----:B------:R-:W1:Y:S01]  /*0030*/  LDC R9, c[0x0][0x360] ;  /* 0x0000d800ff097b82 */ /* 0x000e620000000800 */
[----:B0-----:R-:W-:-:S13]  /*0040*/  ISETP.GE.AND P0, PT, R12, UR4, PT ;  /* 0x000000040c007c0c */ /* 0x001fda000bf06270 */
[----:B------:R-:W-:Y:S05]  /*0050*/  @P0 EXIT ;  /* 0x000000000000094d */ /* 0x000fea0003800000 */
[----:B-1----:R-:W0:Y:S01]  /*0060*/  I2F.U32.RP R4, R9 ;  /* 0x0000000900047306 */ /* 0x002e220000209000 */
[----:B------:R-:W-:Y:S01]  /*0070*/  IADD3 R0, PT, PT, R12, R9, RZ ;  /* 0x000000090c007210 */ /* 0x000fe20007ffe0ff */
[----:B------:R-:W-:Y:S01]  /*0080*/  BSSY.RECONVERGENT B0, `(.L_x_0) ;  /* 0x000003a000007945 */ /* 0x000fe20003800200 */
[----:B------:R-:W-:Y:S02]  /*0090*/  ISETP.NE.U32.AND P2, PT, R9, RZ, PT ;  /* 0x000000ff0900720c */ /* 0x000fe40003f45070 */
[C---:B------:R-:W-:Y:S02]  /*00a0*/  ISETP.GE.U32.AND P0, PT, R0.reuse, UR4, PT ;  /* 0x0000000400007c0c */ /* 0x040fe4000bf06070 */
[----:B------:R-:W-:Y:S01]  /*00b0*/  VIMNMX.U32 R5, PT, PT, R0, UR4, !PT ;  /* 0x0000000400057c48 */ /* 0x000fe2000ffe0000 */
[----:B------:R-:W1:Y:S01]  /*00c0*/  LDCU.64 UR4, c[0x0][0x358] ;  /* 0x00006b00ff0477ac */ /* 0x000e620008000a00 */
[----:B------:R-:W-:-:S04]  /*00d0*/  SEL R13, RZ, 0x1, P0 ;  /* 0x00000001ff0d7807 */ /* 0x000fc80000000000 */
[----:B------:R-:W-:Y:S01]  /*00e0*/  IADD3 R0, PT, PT, R5, -R0, -R13 ;  /* 0x8000000005007210 */ /* 0x000fe20007ffe80d */
[----:B0-----:R-:W0:Y:S02]  /*00f0*/  MUFU.RCP R4, R4 ;  /* 0x0000000400047308 */ /* 0x001e240000001000 */
[----:B0-----:R-:W-:-:S06]  /*0100*/  VIADD R2, R4, 0xffffffe ;  /* 0x0ffffffe04027836 */ /* 0x001fcc0000000000 */
[----:B------:R0:W2:Y:S02]  /*0110*/  F2I.FTZ.U32.TRUNC.NTZ R3, R2 ;  /* 0x0000000200037305 */ /* 0x0000a4000021f000 */
[----:B0-----:R-:W-:Y:S02]  /*0120*/  IMAD.MOV.U32 R2, RZ, RZ, RZ ;  /* 0x000000ffff027224 */ /* 0x001fe400078e00ff */
[----:B--2---:R-:W-:-:S04]  /*0130*/  IMAD.MOV R6, RZ, RZ, -R3 ;  /* 0x000000ffff067224 */ /* 0x004fc800078e0a03 */
[----:B------:R-:W-:-:S04]  /*0140*/  IMAD R7, R6, R9, RZ ;  /* 0x0000000906077224 */ /* 0x000fc800078e02ff */
[----:B------:R-:W-:-:S06]  /*0150*/  IMAD.HI.U32 R3, R3, R7, R2 ;  /* 0x0000000703037227 */ /* 0x000fcc00078e0002 */
[----:B------:R-:W-:-:S04]  /*0160*/  IMAD.HI.U32 R2, R3, R0, RZ ;  /* 0x0000000003027227 */ /* 0x000fc800078e00ff */
[----:B------:R-:W-:-:S04]  /*0170*/  IMAD.MOV R3, RZ, RZ, -R2 ;  /* 0x000000ffff037224 */ /* 0x000fc800078e0a02 */
[----:B------:R-:W-:-:S05]  /*0180*/  IMAD R0, R9, R3, R0 ;  /* 0x0000000309007224 */ /* 0x000fca00078e0200 */
[----:B------:R-:W-:-:S13]  /*0190*/  ISETP.GE.U32.AND P0, PT, R0, R9, PT ;  /* 0x000000090000720c */ /* 0x000fda0003f06070 */
[----:B------:R-:W-:Y:S01]  /*01a0*/  @P0 IADD3 R0, PT, PT, R0, -R9, RZ ;  /* 0x8000000900000210 */ /* 0x000fe20007ffe0ff */
[----:B------:R-:W-:-:S03]  /*01b0*/  @P0 VIADD R2, R2, 0x1 ;  /* 0x0000000102020836 */ /* 0x000fc60000000000 */
[----:B------:R-:W-:-:S13]  /*01c0*/  ISETP.GE.U32.AND P1, PT, R0, R9, PT ;  /* 0x000000090000720c */ /* 0x000fda0003f26070 */
[----:B------:R-:W-:Y:S01]  /*01d0*/  @P1 VIADD R2, R2, 0x1 ;  /* 0x0000000102021836 */ /* 0x000fe20000000000 */
[----:B------:R-:W-:-:S04]  /*01e0*/  @!P2 LOP3.LUT R2, RZ, R9, RZ, 0x33, !PT ;  /* 0x00000009ff02a212 */ /* 0x000fc800078e33ff */
[----:B------:R-:W-:Y:S01]  /*01f0*/  IADD3 R13, PT, PT, R13, R2, RZ ;  /* 0x000000020d0d7210 */ /* 0x000fe20007ffe0ff */
[----:B------:R-:W-:-:S03]  /*0200*/  IMAD.MOV.U32 R2, RZ, RZ, 0x428311ec ;  /* 0x428311ecff027424 */ /* 0x000fc600078e00ff */
[----:B------:R-:W-:-:S04]  /*0210*/  LOP3.LUT R0, R13, 0x3, RZ, 0xc0, !PT ;  /* 0x000000030d007812 */ /* 0x000fc800078ec0ff */
[----:B------:R-:W-:-:S13]  /*0220*/  ISETP.NE.AND P0, PT, R0, 0x3, PT ;  /* 0x000000030000780c */ /* 0x000fda0003f05270 */
[----:B-1----:R-:W-:Y:S05]  /*0230*/  @!P0 BRA `(.L_x_1) ;  /* 0x0000000000788947 */ /* 0x002fea0003800000 */
[----:B------:R-:W0:Y:S01]  /*0240*/  LDC.64 R6, c[0x0][0x388] ;  /* 0x0000e200ff067b82 */ /* 0x000e220000000a00 */
[----:B------:R-:W-:-:S05]  /*0250*/  VIADD R0, R13, 0x1 ;  /* 0x000000010d007836 */ /* 0x000fca0000000000 */
[----:B------:R-:W-:Y:S02]  /*0260*/  LOP3.LUT R0, R0, 0x3, RZ, 0xc0, !PT ;  /* 0x0000000300007812 */ /* 0x000fe400078ec0ff */
[----:B------:R-:W1:Y:S02]  /*0270*/  LDC.64 R4, c[0x0][0x390] ;  /* 0x0000e400ff047b82 */ /* 0x000e640000000a00 */
[----:B------:R-:W-:Y:S01]  /*0280*/  IADD3 R14, PT, PT, -R0, RZ, RZ ;  /* 0x000000ff000e7210 */ /* 0x000fe20007ffe1ff */
[----:B0-----:R-:W-:-:S04]  /*0290*/  IMAD.WIDE.U32 R6, R12, 0x4, R6 ;  /* 0x000000040c067825 */ /* 0x001fc800078e0006 */
[----:B------:R-:W-:-:S07]  /*02a0*/  IMAD R12, R0, R9, R12 ;  /* 0x00000009000c7224 */ /* 0x000fce00078e020c */
.L_x_4:
[----:B0-----:R-:W2:Y:S01]  /*02b0*/  LDG.E R3, desc[UR4][R6.64] ;  /* 0x0000000406037981 */ /* 0x001ea2000c1e1900 */
[----:B------:R-:W-:Y:S01]  /*02c0*/  IMAD.MOV.U32 R11, RZ, RZ, 0x3c7a00f9 ;  /* 0x3c7a00f9ff0b7424 */ /* 0x000fe200078e00ff */
[----:B------:R-:W-:Y:S03]  /*02d0*/  BSSY.RECONVERGENT B1, `(.L_x_2) ;  /* 0x000000b000017945 */ /* 0x000fe60003800200 */
[----:B------:R-:W-:-:S04]  /*02e0*/  FFMA R0, R11, -R2, 1 ;  /* 0x3f8000000b007423 */ /* 0x000fc80000000802 */
[----:B------:R-:W-:Y:S01]  /*02f0*/  FFMA R0, R0, R11, 0.015259020961821079254 ;  /* 0x3c7a00f900007423 */ /* 0x000fe2000000000b */
[----:B--2---:R-:W-:-:S04]  /*0300*/  I2FP.F32.S32 R3, R3 ;  /* 0x0000000300037245 */ /* 0x004fc80000201400 */
[----:B------:R-:W0:Y:S01]  /*0310*/  FCHK P0, R3, 65.535003662109375 ;  /* 0x428311ec03007902 */ /* 0x000e220000000000 */
[----:B------:R-:W-:-:S04]  /*0320*/  FFMA R8, R3, R0, RZ ;  /* 0x0000000003087223 */ /* 0x000fc800000000ff */
[----:B------:R-:W-:-:S04]  /*0330*/  FFMA R11, R8, -65.535003662109375, R3 ;  /* 0xc28311ec080b7823 */ /* 0x000fc80000000003 */
[----:B------:R-:W-:Y:S01]  /*0340*/  FFMA R0, R0, R11, R8 ;  /* 0x0000000b00007223 */ /* 0x000fe20000000008 */
[----:B0-----:R-:W-:Y:S06]  /*0350*/  @!P0 BRA `(.L_x_3) ;  /* 0x0000000000088947 */ /* 0x001fec0003800000 */
[----:B------:R-:W-:-:S07]  /*0360*/  MOV R8, 0x380 ;  /* 0x0000038000087802 */ /* 0x000fce0000000f00 */
[----:B-1----:R-:W-:Y:S05]  /*0370*/  CALL.REL.NOINC `($__internal_0_$__cuda_sm3x_div_rn_noftz_f32_slowpath) ;  /* 0x0000000400ac7944 */ /* 0x002fea0003c00000 */
.L_x_3:
[----:B------:R-:W-:Y:S05]  /*0380*/  BSYNC.RECONVERGENT B1 ;  /* 0x0000000000017941 */ /* 0x000fea0003800200 */
.L_x_2:
[----:B------:R-:W1:Y:S02]  /*0390*/  F2I.TRUNC.NTZ R11, R0 ;  /* 0x00000000000b7305 */ /* 0x000e64000020f100 */
[----:B-1----:R-:W-:-:S05]  /*03a0*/  IMAD.WIDE R10, R11, 0x4, R4 ;  /* 0x000000040b0a7825 */ /* 0x002fca00078e0204 */
[----:B------:R-:W2:Y:S01]  /*03b0*/  LDG.E R3, desc[UR4][R10.64] ;  /* 0x000000040a037981 */ /* 0x000ea2000c1e1900 */
[----:B------:R-:W-:Y:S01]  /*03c0*/  IADD3 R14, PT, PT, R14, 0x1, RZ ;  /* 0x000000010e0e7810 */ /* 0x000fe20007ffe0ff */
[----:B------:R-:W-:-:S03]  /*03d0*/  IMAD.WIDE.U32 R6, R9, 0x4, R6 ;  /* 0x0000000409067825 */ /* 0x000fc600078e0006 */
[----:B------:R-:W-:Y:S01]  /*03e0*/  ISETP.NE.AND P0, PT, R14, RZ, PT ;  /* 0x000000ff0e00720c */ /* 0x000fe20003f05270 */
[----:B--2---:R-:W-:-:S05]  /*03f0*/  VIADD R3, R3, 0x1 ;  /* 0x0000000103037836 */ /* 0x004fca0000000000 */
[----:B------:R0:W-:Y:S07]  /*0400*/  STG.E desc[UR4][R10.64], R3 ;  /* 0x000000030a007986 */ /* 0x0001ee000c101904 */
[----:B------:R-:W-:Y:S05]  /*0410*/  @P0 BRA `(.L_x_4) ;  /* 0xfffffffc00a40947 */ /* 0x000fea000383ffff */
.L_x_1:
[----:B------:R-:W-:Y:S05]  /*0420*/  BSYNC.RECONVERGENT B0 ;  /* 0x0000000000007941 */ /* 0x000fea0003800200 */
.L_x_0:
[----:B------:R-:W1:Y:S01]  /*0430*/  LDC.64 R6, c[0x0][0x390] ;  /* 0x0000e400ff067b82 */ /* 0x000e620000000a00 */
[----:B------:R-:W-:Y:S01]  /*0440*/  ISETP.GE.U32.AND P0, PT, R13, 0x3, PT ;  /* 0x000000030d00780c */ /* 0x000fe20003f06070 */
[----:B------:R-:W2:Y:S06]  /*0450*/  LDCU UR6, c[0x0][0x380] ;  /* 0x00007000ff0677ac */ /* 0x000eac0008000800 */
[----:B------:R-:W3:Y:S06]  /*0460*/  LDC.64 R4, c[0x0][0x388] ;  /* 0x0000e200ff047b82 */ /* 0x000eec0000000a00 */
[----:B--2---:R-:W-:Y:S05]  /*0470*/  @!P0 EXIT ;  /* 0x000000000000894d */ /* 0x004fea0003800000 */
.L_x_13:
[----:B0-23--:R-:W-:-:S06]  /*0480*/  IMAD.WIDE.U32 R10, R12, 0x4, R4 ;  /* 0x000000040c0a7825 */ /* 0x00dfcc00078e0004 */
[----:B------:R-:W2:Y:S01]  /*0490*/  LDG.E R10, desc[UR4][R10.64] ;  /* 0x000000040a0a7981 */ /* 0x000ea2000c1e1900 */
        /* <DEDUP_REMOVED lines=10> */
[----:B------:R-:W-:Y:S01]  /*0540*/  IMAD.MOV.U32 R3, RZ, RZ, R14 ;  /* 0x000000ffff037224 */ /* 0x000fe200078e000e */
[----:B------:R-:W-:-:S07]  /*0550*/  MOV R8, 0x570 ;  /* 0x0000057000087802 */ /* 0x000fce0000000f00 */
[----:B-1----:R-:W-:Y:S05]  /*0560*/  CALL.REL.NOINC `($__internal_0_$__cuda_sm3x_div_rn_noftz_f32_slowpath) ;  /* 0x0000000400307944 */ /* 0x002fea0003c00000 */
.L_x_6:
[----:B------:R-:W-:Y:S05]  /*0570*/  BSYNC.RECONVERGENT B0 ;  /* 0x0000000000007941 */ /* 0x000fea0003800200 */
.L_x_5:
[----:B------:R-:W1:Y:S02]  /*0580*/  F2I.TRUNC.NTZ R11, R0 ;  /* 0x00000000000b7305 */ /* 0x000e64000020f100 */
[----:B-1----:R-:W-:-:S05]  /*0590*/  IMAD.WIDE R10, R11, 0x4, R6 ;  /* 0x000000040b0a7825 */ /* 0x002fca00078e0206 */
[----:B------:R-:W2:Y:S01]  /*05a0*/  LDG.E R3, desc[UR4][R10.64] ;  /* 0x000000040a037981 */ /* 0x000ea2000c1e1900 */
[----:B------:R-:W-:-:S05]  /*05b0*/  IADD3 R12, PT, PT, R9, R12, RZ ;  /* 0x0000000c090c7210 */ /* 0x000fca0007ffe0ff */
[----:B------:R-:W-:-:S04]  /*05c0*/  IMAD.WIDE.U32 R14, R12, 0x4, R4 ;  /* 0x000000040c0e7825 */ /* 0x000fc800078e0004 */
[----:B--2---:R-:W-:-:S05]  /*05d0*/  VIADD R3, R3, 0x1 ;  /* 0x0000000103037836 */ /* 0x004fca0000000000 */
[----:B------:R0:W-:Y:S04]  /*05e0*/  STG.E desc[UR4][R10.64], R3 ;  /* 0x000000030a007986 */ /* 0x0001e8000c101904 */
[----:B------:R-:W2:Y:S01]  /*05f0*/  LDG.E R14, desc[UR4][R14.64] ;  /* 0x000000040e0e7981 */ /* 0x000ea2000c1e1900 */
[----:B------:R-:W-:Y:S01]  /*0600*/  IMAD.MOV.U32 R13, RZ, RZ, 0x3c7a00f9 ;  /* 0x3c7a00f9ff0d7424 */ /* 0x000fe200078e00ff */
[----:B------:R-:W-:Y:S03]  /*0610*/  BSSY.RECONVERGENT B0, `(.L_x_7) ;  /* 0x000000c000007945 */ /* 0x000fe60003800200 */
[----:B------:R-:W-:-:S04]  /*0620*/  FFMA R8, R13, -R2, 1 ;  /* 0x3f8000000d087423 */ /* 0x000fc80000000802 */
[----:B------:R-:W-:Y:S01]  /*0630*/  FFMA R0, R8, R13, 0.015259020961821079254 ;  /* 0x3c7a00f908007423 */ /* 0x000fe2000000000d */
[----:B--2---:R-:W-:-:S04]  /*0640*/  I2FP.F32.S32 R16, R14 ;  /* 0x0000000e00107245 */ /* 0x004fc80000201400 */
[----:B------:R-:W1:Y:S01]  /*0650*/  FCHK P0, R16, 65.535003662109375 ;  /* 0x428311ec10007902 */ /* 0x000e620000000000 */
[----:B------:R-:W-:-:S04]  /*0660*/  FFMA R13, R0, R16, RZ ;  /* 0x00000010000d7223 */ /* 0x000fc800000000ff */
[----:B------:R-:W-:-:S04]  /*0670*/  FFMA R8, R13, -65.535003662109375, R16 ;  /* 0xc28311ec0d087823 */ /* 0x000fc80000000010 */
[----:B------:R-:W-:Y:S01]  /*0680*/  FFMA R0, R0, R8, R13 ;  /* 0x0000000800007223 */ /* 0x000fe2000000000d */
[----:B01----:R-:W-:Y:S06]  /*0690*/  @!P0 BRA `(.L_x_8) ;  /* 0x00000000000c8947 */ /* 0x003fec0003800000 */
[----:B------:R-:W-:Y:S02]  /*06a0*/  MOV R3, R16 ;  /* 0x0000001000037202 */ /* 0x000fe40000000f00 */
[----:B------:R-:W-:-:S07]  /*06b0*/  MOV R8, 0x6d0 ;  /* 0x000006d000087802 */ /* 0x000fce0000000f00 */
[----:B------:R-:W-:Y:S05]  /*06c0*/  CALL.REL.NOINC `($__internal_0_$__cuda_sm3x_div_rn_noftz_f32_slowpath) ;  /* 0x0000000000d87944 */ /* 0x000fea0003c00000 */
.L_x_8:
[----:B------:R-:W-:Y:S05]  /*06d0*/  BSYNC.RECONVERGENT B0 ;  /* 0x0000000000007941 */ /* 0x000fea0003800200 */
.L_x_7:
[----:B------:R-:W0:Y:S02]  /*06e0*/  F2I.TRUNC.NTZ R11, R0 ;  /* 0x00000000000b7305 */ /* 0x000e24000020f100 */
[----:B0-----:R-:W-:-:S05]  /*06f0*/  IMAD.WIDE R10, R11, 0x4, R6 ;  /* 0x000000040b0a7825 */ /* 0x001fca00078e0206 */
[----:B------:R-:W2:Y:S01]  /*0700*/  LDG.E R3, desc[UR4][R10.64] ;  /* 0x000000040a037981 */ /* 0x000ea2000c1e1900 */
[----:B------:R-:W-:-:S04]  /*0710*/  IMAD.IADD R12, R12, 0x1, R9 ;  /* 0x000000010c0c7824 */ /* 0x000fc800078e0209 */
[----:B------:R-:W-:-:S04]  /*0720*/  IMAD.WIDE.U32 R14, R12, 0x4, R4 ;  /* 0x000000040c0e7825 */ /* 0x000fc800078e0004 */
[----:B--2---:R-:W-:-:S05]  /*0730*/  VIADD R3, R3, 0x1 ;  /* 0x0000000103037836 */ /* 0x004fca0000000000 */
[----:B------:R0:W-:Y:S04]  /*0740*/  STG.E desc[UR4][R10.64], R3 ;  /* 0x000000030a007986 */ /* 0x0001e8000c101904 */
[----:B------:R-:W2:Y:S01]  /*0750*/  LDG.E R14, desc[UR4][R14.64] ;  /* 0x000000040e0e7981 */ /* 0x000ea2000c1e1900 */
[----:B------:R-:W-:Y:S01]  /*0760*/  HFMA2 R13, -RZ, RZ, 1.119140625, 1.4841556549072265625e-05 ;  /* 0x3c7a00f9ff0d7431 */ /* 0x000fe200000001ff */
[----:B------:R-:W-:Y:S04]  /*0770*/  BSSY.RECONVERGENT B0, `(.L_x_9) ;  /* 0x000000c000007945 */ /* 0x000fe80003800200 */
        /* <DEDUP_REMOVED lines=8> */
[----:B------:R-:W-:Y:S01]  /*0800*/  IMAD.MOV.U32 R3, RZ, RZ, R16 ;  /* 0x000000ffff037224 */ /* 0x000fe200078e0010 */
[----:B------:R-:W-:-:S07]  /*0810*/  MOV R8, 0x830 ;  /* 0x0000083000087802 */ /* 0x000fce0000000f00 */
[----:B------:R-:W-:Y:S05]  /*0820*/  CALL.REL.NOINC `($__internal_0_$__cuda_sm3x_div_rn_noftz_f32_slowpath) ;  /* 0x0000000000807944 */ /* 0x000fea0003c00000 */
.L_x_10:
[----:B------:R-:W-:Y:S05]  /*0830*/  BSYNC.RECONVERGENT B0 ;  /* 0x0000000000007941 */ /* 0x000fea0003800200 */
.L_x_9:
[----:B------:R-:W0:Y:S02]  /*0840*/  F2I.TRUNC.NTZ R11, R0 ;  /* 0x00000000000b7305 */ /* 0x000e24000020f100 */
[----:B0-----:R-:W-:-:S05]  /*0850*/  IMAD.WIDE R10, R11, 0x4, R6 ;  /* 0x000000040b0a7825 */ /* 0x001fca00078e0206 */
[----:B------:R-:W2:Y:S01]  /*0860*/  LDG.E R3, desc[UR4][R10.64] ;  /* 0x000000040a037981 */ /* 0x000ea2000c1e1900 */
[----:B------:R-:W-:-:S04]  /*0870*/  IMAD.IADD R12, R12, 0x1, R9 ;  /* 0x000000010c0c7824 */ /* 0x000fc800078e0209 */
[----:B------:R-:W-:Y:S01]  /*0880*/  IMAD.WIDE.U32 R14, R12, 0x4, R4 ;  /* 0x000000040c0e7825 */ /* 0x000fe200078e0004 */
[----:B--2---:R-:W-:-:S05]  /*0890*/  IADD3 R3, PT, PT, R3, 0x1, RZ ;  /* 0x0000000103037810 */ /* 0x004fca0007ffe0ff */
        /* <DEDUP_REMOVED lines=15> */
.L_x_12:
[----:B------:R-:W-:Y:S05]  /*0990*/  BSYNC.RECONVERGENT B0 ;  /* 0x0000000000007941 */ /* 0x000fea0003800200 */
.L_x_11:
[----:B------:R-:W0:Y:S02]  /*09a0*/  F2I.TRUNC.NTZ R11, R0 ;  /* 0x00000000000b7305 */ /* 0x000e24000020f100 */
[----:B0-----:R-:W-:-:S05]  /*09b0*/  IMAD.WIDE R10, R11, 0x4, R6 ;  /* 0x000000040b0a7825 */ /* 0x001fca00078e0206 */
[----:B------:R-:W2:Y:S01]  /*09c0*/  LDG.E R3, desc[UR4][R10.64] ;  /* 0x000000040a037981 */ /* 0x000ea2000c1e1900 */
[----:B------:R-:W-:-:S05]  /*09d0*/  IMAD.IADD R12, R12, 0x1, R9 ;  /* 0x000000010c0c7824 */ /* 0x000fca00078e0209 */
[----:B------:R-:W-:Y:S02]  /*09e0*/  ISETP.GE.AND P0, PT, R12, UR6, PT ;  /* 0x000000060c007c0c */ /* 0x000fe4000bf06270 */
[----:B--2---:R-:W-:-:S05]  /*09f0*/  IADD3 R3, PT, PT, R3, 0x1, RZ ;  /* 0x0000000103037810 */ /* 0x004fca0007ffe0ff */
[----:B------:R2:W-:Y:S06]  /*0a00*/  STG.E desc[UR4][R10.64], R3 ;  /* 0x000000030a007986 */ /* 0x0005ec000c101904 */
[----:B------:R-:W-:Y:S05]  /*0a10*/  @!P0 BRA `(.L_x_13) ;  /* 0xfffffff800988947 */ /* 0x000fea000383ffff */
[----:B------:R-:W-:Y:S05]  /*0a20*/  EXIT ;  /* 0x000000000000794d */ /* 0x000fea0003800000 */
        .weak           $__internal_0_$__cuda_sm3x_div_rn_noftz_f32_slowpath
        .type           $__internal_0_$__cuda_sm3x_div_rn_noftz_f32_slowpath,@function
        .size           $__internal_0_$__cuda_sm3x_div_rn_noftz_f32_slowpath,(.L_x_26 - $__internal_0_$__cuda_sm3x_div_rn_noftz_f32_slowpath)
$__internal_0_$__cuda_sm3x_div_rn_noftz_f32_slowpath:
[----:B------:R-:W-:Y:S01]  /*0a30*/  SHF.R.U32.HI R10, RZ, 0x17, R2 ;  /* 0x00000017ff0a7819 */ /* 0x000fe20000011602 */
[----:B------:R-:W-:Y:S01]  /*0a40*/  BSSY.RECONVERGENT B2, `(.L_x_14) ;  /* 0x0000065000027945 */ /* 0x000fe20003800200 */
[--C-:B------:R-:W-:Y:S01]  /*0a50*/  SHF.R.U32.HI R17, RZ, 0x17, R3.reuse ;  /* 0x00000017ff117819 */ /* 0x100fe20000011603 */
[----:B------:R-:W-:Y:S01]  /*0a60*/  IMAD.MOV.U32 R16, RZ, RZ, R3 ;  /* 0x000000ffff107224 */ /* 0x000fe200078e0003 */
[----:B------:R-:W-:Y:S01]  /*0a70*/  LOP3.LUT R10, R10, 0xff, RZ, 0xc0, !PT ;  /* 0x000000ff0a0a7812 */ /* 0x000fe200078ec0ff */
[----:B------:R-:W-:Y:S01]  /*0a80*/  IMAD.MOV.U32 R15, RZ, RZ, 0x428311ec ;  /* 0x428311ecff0f7424 */ /* 0x000fe200078e00ff */
[----:B------:R-:W-:-:S03]  /*0a90*/  LOP3.LUT R17, R17, 0xff, RZ, 0xc0, !PT ;  /* 0x000000ff11117812 */ /* 0x000fc600078ec0ff */
[----:B------:R-:W-:Y:S01]  /*0aa0*/  VIADD R18, R10, 0xffffffff ;  /* 0xffffffff0a127836 */ /* 0x000fe20000000000 */
[----:B------:R-:W-:-:S04]  /*0ab0*/  IADD3 R19, PT, PT, R17, -0x1, RZ ;  /* 0xffffffff11137810 */ /* 0x000fc80007ffe0ff */
[----:B------:R-:W-:-:S04]  /*0ac0*/  ISETP.GT.U32.AND P0, PT, R18, 0xfd, PT ;  /* 0x000000fd1200780c */ /* 0x000fc80003f04070 */
[----:B------:R-:W-:-:S13]  /*0ad0*/  ISETP.GT.U32.OR P0, PT, R19, 0xfd, P0 ;  /* 0x000000fd1300780c */ /* 0x000fda0000704470 */
[----:B------:R-:W-:Y:S01]  /*0ae0*/  @!P0 MOV R11, RZ ;  /* 0x000000ff000b8202 */ /* 0x000fe20000000f00 */
[----:B------:R-:W-:Y:S06]  /*0af0*/  @!P0 BRA `(.L_x_15) ;  /* 0x0000000000608947 */ /* 0x000fec0003800000 */
[----:B------:R-:W-:Y:S01]  /*0b00*/  IMAD.MOV.U32 R0, RZ, RZ, 0x428311ec ;  /* 0x428311ecff007424 */ /* 0x000fe200078e00ff */
[----:B------:R-:W-:-:S04]  /*0b10*/  FSETP.GTU.FTZ.AND P0, PT, |R3|, +INF , PT ;  /* 0x7f8000000300780b */ /* 0x000fc80003f1c200 */
[----:B------:R-:W-:-:S04]  /*0b20*/  FSETP.GTU.FTZ.AND P1, PT, |R0|, +INF , PT ;  /* 0x7f8000000000780b */ /* 0x000fc80003f3c200 */
[----:B------:R-:W-:-:S13]  /*0b30*/  PLOP3.LUT P0, PT, P0, P1, PT, 0xf8, 0x8f ;  /* 0x00000000008f781c */ /* 0x000fda0000703f70 */
[----:B------:R-:W-:Y:S05]  /*0b40*/  @P0 BRA `(.L_x_16) ;  /* 0x00000004004c0947 */ /* 0x000fea0003800000 */
[----:B------:R-:W-:-:S13]  /*0b50*/  LOP3.LUT P0, RZ, R15, 0x7fffffff, R16, 0xc8, !PT ;  /* 0x7fffffff0fff7812 */ /* 0x000fda000780c810 */
[----:B------:R-:W-:Y:S05]  /*0b60*/  @!P0 BRA `(.L_x_17) ;  /* 0x00000004003c8947 */ /* 0x000fea0003800000 */
[C---:B------:R-:W-:Y:S02]  /*0b70*/  FSETP.NEU.FTZ.AND P2, PT, |R3|.reuse, +INF , PT ;  /* 0x7f8000000300780b */ /* 0x040fe40003f5d200 */
[----:B------:R-:W-:Y:S02]  /*0b80*/  FSETP.NEU.FTZ.AND P1, PT, |R0|, +INF , PT ;  /* 0x7f8000000000780b */ /* 0x000fe40003f3d200 */
[----:B------:R-:W-:-:S11]  /*0b90*/  FSETP.NEU.FTZ.AND P0, PT, |R3|, +INF , PT ;  /* 0x7f8000000300780b */ /* 0x000fd60003f1d200 */
[----:B------:R-:W-:Y:S05]  /*0ba0*/  @!P1 BRA !P2, `(.L_x_17) ;  /* 0x00000004002c9947 */ /* 0x000fea0005000000 */
[----:B------:R-:W-:-:S04]  /*0bb0*/  LOP3.LUT P2, RZ, R16, 0x7fffffff, RZ, 0xc0, !PT ;  /* 0x7fffffff10ff7812 */ /* 0x000fc8000784c0ff */
[----:B------:R-:W-:-:S13]  /*0bc0*/  PLOP3.LUT P1, PT, P1, P2, PT, 0x2f, 0xf2 ;  /* 0x0000000000f2781c */ /* 0x000fda0000f24577 */
[----:B------:R-:W-:Y:S05]  /*0bd0*/  @P1 BRA `(.L_x_18) ;  /* 0x0000000400181947 */ /* 0x000fea0003800000 */
[----:B------:R-:W-:-:S04]  /*0be0*/  LOP3.LUT P1, RZ, R15, 0x7fffffff, RZ, 0xc0, !PT ;  /* 0x7fffffff0fff7812 */ /* 0x000fc8000782c0ff */
[----:B------:R-:W-:-:S13]  /*0bf0*/  PLOP3.LUT P0, PT, P0, P1, PT, 0x2f, 0xf2 ;  /* 0x0000000000f2781c */ /* 0x000fda0000702577 */
[----:B------:R-:W-:Y:S05]  /*0c00*/  @P0 BRA `(.L_x_19) ;  /* 0x0000000400000947 */ /* 0x000fea0003800000 */
[----:B------:R-:W-:Y:S02]  /*0c10*/  ISETP.GE.AND P0, PT, R19, RZ, PT ;  /* 0x000000ff1300720c */ /* 0x000fe40003f06270 */
[----:B------:R-:W-:-:S11]  /*0c20*/  ISETP.GE.AND P1, PT, R18, RZ, PT ;  /* 0x000000ff1200720c */ /* 0x000fd60003f26270 */
[----:B------:R-:W-:Y:S01]  /*0c30*/  @P0 IMAD.MOV.U32 R11, RZ, RZ, RZ ;  /* 0x000000ffff0b0224 */ /* 0x000fe200078e00ff */
[----:B------:R-:W-:Y:S01]  /*0c40*/  @!P0 MOV R11, 0xffffffc0 ;  /* 0xffffffc0000b8802 */ /* 0x000fe20000000f00 */
[----:B------:R-:W-:Y:S01]  /*0c50*/  @!P0 FFMA R16, R3, 1.84467440737095516160e+19, RZ ;  /* 0x5f80000003108823 */ /* 0x000fe200000000ff */
[----:B------:R-:W-:-:S03]  /*0c60*/  @!P1 FFMA R15, R0, 1.84467440737095516160e+19, RZ ;  /* 0x5f800000000f9823 */ /* 0x000fc600000000ff */
[----:B------:R-:W-:-:S07]  /*0c70*/  @!P1 VIADD R11, R11, 0x40 ;  /* 0x000000400b0b9836 */ /* 0x000fce0000000000 */
.L_x_15:
[----:B------:R-:W-:Y:S01]  /*0c80*/  LEA R0, R10, 0xc0800000, 0x17 ;  /* 0xc08000000a007811 */ /* 0x000fe200078eb8ff */
[----:B------:R-:W-:Y:S01]  /*0c90*/  BSSY.RECONVERGENT B3, `(.L_x_20) ;  /* 0x0000036000037945 */ /* 0x000fe20003800200 */
[----:B------:R-:W-:-:S03]  /*0ca0*/  IADD3 R3, PT, PT, R17, -0x7f, RZ ;  /* 0xffffff8111037810 */ /* 0x000fc60007ffe0ff */
[----:B------:R-:W-:Y:S01]  /*0cb0*/  IMAD.IADD R18, R15, 0x1, -R0 ;  /* 0x000000010f127824 */ /* 0x000fe200078e0a00 */
[C---:B------:R-:W-:Y:S01]  /*0cc0*/  IADD3 R10, PT, PT, R3.reuse, 0x7f, -R10 ;  /* 0x0000007f030a7810 */ /* 0x040fe20007ffe80a */
[----:B------:R-:W-:Y:S02]  /*0cd0*/  IMAD R0, R3, -0x800000, R16 ;  /* 0xff80000003007824 */ /* 0x000fe400078e0210 */
[----:B------:R-:W0:Y:S01]  /*0ce0*/  MUFU.RCP R20, R18 ;  /* 0x0000001200147308 */ /* 0x000e220000001000 */
[----:B------:R-:W-:Y:S01]  /*0cf0*/  FADD.FTZ R15, -R18, -RZ ;  /* 0x800000ff120f7221 */ /* 0x000fe20000010100 */
[----:B------:R-:W-:-:S03]  /*0d00*/  IMAD.IADD R10, R10, 0x1, R11 ;  /* 0x000000010a0a7824 */ /* 0x000fc600078e020b */
[----:B0-----:R-:W-:-:S04]  /*0d10*/  FFMA R17, R20, R15, 1 ;  /* 0x3f80000014117423 */ /* 0x001fc8000000000f */
[----:B------:R-:W-:-:S04]  /*0d20*/  FFMA R17, R20, R17, R20 ;  /* 0x0000001114117223 */ /* 0x000fc80000000014 */
[----:B------:R-:W-:-:S04]  /*0d30*/  FFMA R16, R0, R17, RZ ;  /* 0x0000001100107223 */ /* 0x000fc800000000ff */
[----:B------:R-:W-:-:S04]  /*0d40*/  FFMA R19, R15, R16, R0 ;  /* 0x000000100f137223 */ /* 0x000fc80000000000 */
[----:B------:R-:W-:-:S04]  /*0d50*/  FFMA R16, R17, R19, R16 ;  /* 0x0000001311107223 */ /* 0x000fc80000000010 */
[----:B------:R-:W-:-:S04]  /*0d60*/  FFMA R15, R15, R16, R0 ;  /* 0x000000100f0f7223 */ /* 0x000fc80000000000 */
[----:B------:R-:W-:-:S05]  /*0d70*/  FFMA R0, R17, R15, R16 ;  /* 0x0000000f11007223 */ /* 0x000fca0000000010 */
[----:B------:R-:W-:-:S04]  /*0d80*/  SHF.R.U32.HI R3, RZ, 0x17, R0 ;  /* 0x00000017ff037819 */ /* 0x000fc80000011600 */
[----:B------:R-:W-:-:S05]  /*0d90*/  LOP3.LUT R3, R3, 0xff, RZ, 0xc0, !PT ;  /* 0x000000ff03037812 */ /* 0x000fca00078ec0ff */
[----:B------:R-:W-:-:S05]  /*0da0*/  IMAD.IADD R3, R3, 0x1, R10 ;  /* 0x0000000103037824 */ /* 0x000fca00078e020a */
[----:B------:R-:W-:-:S04]  /*0db0*/  IADD3 R11, PT, PT, R3, -0x1, RZ ;  /* 0xffffffff030b7810 */ /* 0x000fc80007ffe0ff */
[----:B------:R-:W-:-:S13]  /*0dc0*/  ISETP.GE.U32.AND P0, PT, R11, 0xfe, PT ;  /* 0x000000fe0b00780c */ /* 0x000fda0003f06070 */
[----:B------:R-:W-:Y:S05]  /*0dd0*/  @!P0 BRA `(.L_x_21) ;  /* 0x0000000000808947 */ /* 0x000fea0003800000 */
[----:B------:R-:W-:-:S13]  /*0de0*/  ISETP.GT.AND P0, PT, R3, 0xfe, PT ;  /* 0x000000fe0300780c */ /* 0x000fda0003f04270 */
[----:B------:R-:W-:Y:S05]  /*0df0*/  @P0 BRA `(.L_x_22) ;  /* 0x00000000006c0947 */ /* 0x000fea0003800000 */
[----:B------:R-:W-:-:S13]  /*0e00*/  ISETP.GE.AND P0, PT, R3, 0x1, PT ;  /* 0x000000010300780c */ /* 0x000fda0003f06270 */
[----:B------:R-:W-:Y:S05]  /*0e10*/  @P0 BRA `(.L_x_23) ;  /* 0x0000000000740947 */ /* 0x000fea0003800000 */
[----:B------:R-:W-:Y:S02]  /*0e20*/  ISETP.GE.AND P0, PT, R3, -0x18, PT ;  /* 0xffffffe80300780c */ /* 0x000fe40003f06270 */
[----:B------:R-:W-:-:S11]  /*0e30*/  LOP3.LUT R0, R0, 0x80000000, RZ, 0xc0, !PT ;  /* 0x8000000000007812 */ /* 0x000fd600078ec0ff */
[----:B------:R-:W-:Y:S05]  /*0e40*/  @!P0 BRA `(.L_x_23) ;  /* 0x0000000000688947 */ /* 0x000fea0003800000 */
[-CC-:B------:R-:W-:Y:S01]  /*0e50*/  FFMA.RZ R10, R17, R15.reuse, R16.reuse ;  /* 0x0000000f110a7223 */ /* 0x180fe2000000c010 */
[C---:B------:R-:W-:Y:S02]  /*0e60*/  ISETP.NE.AND P2, PT, R3.reuse, RZ, PT ;  /* 0x000000ff0300720c */ /* 0x040fe40003f45270 */
[----:B------:R-:W-:Y:S02]  /*0e70*/  ISETP.NE.AND P1, PT, R3, RZ, PT ;  /* 0x000000ff0300720c */ /* 0x000fe40003f25270 */
[----:B------:R-:W-:Y:S01]  /*0e80*/  LOP3.LUT R11, R10, 0x7fffff, RZ, 0xc0, !PT ;  /* 0x007fffff0a0b7812 */ /* 0x000fe200078ec0ff */
[CCC-:B------:R-:W-:Y:S01]  /*0e90*/  FFMA.RP R10, R17.reuse, R15.reuse, R16.reuse ;  /* 0x0000000f110a7223 */ /* 0x1c0fe20000008010 */
[----:B------:R-:W-:Y:S01]  /*0ea0*/  FFMA.RM R15, R17, R15, R16 ;  /* 0x0000000f110f7223 */ /* 0x000fe20000004010 */
[----:B------:R-:W-:Y:S01]  /*0eb0*/  VIADD R16, R3, 0x20 ;  /* 0x0000002003107836 */ /* 0x000fe20000000000 */
[----:B------:R-:W-:Y:S02]  /*0ec0*/  LOP3.LUT R11, R11, 0x800000, RZ, 0xfc, !PT ;  /* 0x008000000b0b7812 */ /* 0x000fe400078efcff */
[----:B------:R-:W-:-:S02]  /*0ed0*/  IADD3 R3, PT, PT, -R3, RZ, RZ ;  /* 0x000000ff03037210 */ /* 0x000fc40007ffe1ff */
[----:B------:R-:W-:Y:S02]  /*0ee0*/  SHF.L.U32 R16, R11, R16, RZ ;  /* 0x000000100b107219 */ /* 0x000fe400000006ff */
[----:B------:R-:W-:Y:S02]  /*0ef0*/  FSETP.NEU.FTZ.AND P0, PT, R10, R15, PT ;  /* 0x0000000f0a00720b */ /* 0x000fe40003f1d000 */
[----:B------:R-:W-:Y:S02]  /*0f00*/  SEL R10, R3, RZ, P2 ;  /* 0x000000ff030a7207 */ /* 0x000fe40001000000 */
[----:B------:R-:W-:Y:S02]  /*0f10*/  ISETP.NE.AND P1, PT, R16, RZ, P1 ;  /* 0x000000ff1000720c */ /* 0x000fe40000f25270 */
[----:B------:R-:W-:Y:S02]  /*0f20*/  SHF.R.U32.HI R10, RZ, R10, R11 ;  /* 0x0000000aff0a7219 */ /* 0x000fe4000001160b */
[----:B------:R-:W-:-:S02]  /*0f30*/  PLOP3.LUT P0, PT, P0, P1, PT, 0xf8, 0x8f ;  /* 0x00000000008f781c */ /* 0x000fc40000703f70 */
[----:B------:R-:W-:Y:S02]  /*0f40*/  SHF.R.U32.HI R16, RZ, 0x1, R10 ;  /* 0x00000001ff107819 */ /* 0x000fe4000001160a */
[----:B------:R-:W-:-:S04]  /*0f50*/  SEL R3, RZ, 0x1, !P0 ;  /* 0x00000001ff037807 */ /* 0x000fc80004000000 */
[----:B------:R-:W-:-:S04]  /*0f60*/  LOP3.LUT R3, R3, 0x1, R16, 0xf8, !PT ;  /* 0x0000000103037812 */ /* 0x000fc800078ef810 */
[----:B------:R-:W-:-:S05]  /*0f70*/  LOP3.LUT R3, R3, R10, RZ, 0xc0, !PT ;  /* 0x0000000a03037212 */ /* 0x000fca00078ec0ff */
[----:B------:R-:W-:-:S05]  /*0f80*/  IMAD.IADD R3, R16, 0x1, R3 ;  /* 0x0000000110037824 */ /* 0x000fca00078e0203 */
[----:B------:R-:W-:Y:S01]  /*0f90*/  LOP3.LUT R0, R3, R0, RZ, 0xfc, !PT ;  /* 0x0000000003007212 */ /* 0x000fe200078efcff */
[----:B------:R-:W-:Y:S06]  /*0fa0*/  BRA `(.L_x_23) ;  /* 0x0000000000107947 */ /* 0x000fec0003800000 */
.L_x_22:
[----:B------:R-:W-:-:S04]  /*0fb0*/  LOP3.LUT R0, R0, 0x80000000, RZ, 0xc0, !PT ;  /* 0x8000000000007812 */ /* 0x000fc800078ec0ff */
[----:B------:R-:W-:Y:S01]  /*0fc0*/  LOP3.LUT R0, R0, 0x7f800000, RZ, 0xfc, !PT ;  /* 0x7f80000000007812 */ /* 0x000fe200078efcff */
[----:B------:R-:W-:Y:S06]  /*0fd0*/  BRA `(.L_x_23) ;  /* 0x0000000000047947 */ /* 0x000fec0003800000 */
.L_x_21:
[----:B------:R-:W-:-:S07]  /*0fe0*/  LEA R0, R10, R0, 0x17 ;  /* 0x000000000a007211 */ /* 0x000fce00078eb8ff */
.L_x_23:
[----:B------:R-:W-:Y:S05]  /*0ff0*/  BSYNC.RECONVERGENT B3 ;  /* 0x0000000000037941 */ /* 0x000fea0003800200 */
.L_x_20:
[----:B------:R-:W-:Y:S05]  /*1000*/  BRA `(.L_x_24) ;  /* 0x0000000000207947 */ /* 0x000fea0003800000 */
.L_x_19:
[----:B------:R-:W-:-:S04]  /*1010*/  LOP3.LUT R0, R15, 0x80000000, R16, 0x48, !PT ;  /* 0x800000000f007812 */ /* 0x000fc800078e4810 */
[----:B------:R-:W-:Y:S01]  /*1020*/  LOP3.LUT R0, R0, 0x7f800000, RZ, 0xfc, !PT ;  /* 0x7f80000000007812 */ /* 0x000fe200078efcff */
[----:B------:R-:W-:Y:S06]  /*1030*/  BRA `(.L_x_24) ;  /* 0x0000000000147947 */ /* 0x000fec0003800000 */
.L_x_18:
[----:B------:R-:W-:Y:S01]  /*1040*/  LOP3.LUT R0, R15, 0x80000000, R16, 0x48, !PT ;  /* 0x800000000f007812 */ /* 0x000fe200078e4810 */
[----:B------:R-:W-:Y:S06]  /*1050*/  BRA `(.L_x_24) ;  /* 0x00000000000c7947 */ /* 0x000fec0003800000 */
.L_x_17:
[----:B------:R-:W0:Y:S01]  /*1060*/  MUFU.RSQ R0, -QNAN ;  /* 0xffc0000000007908 */ /* 0x000e220000001400 */
[----:B------:R-:W-:Y:S05]  /*1070*/  BRA `(.L_x_24) ;  /* 0x0000000000047947 */ /* 0x000fea0003800000 */
.L_x_16:
[----:B------:R-:W-:-:S07]  /*1080*/  FADD.FTZ R0, R3, R0 ;  /* 0x0000000003007221 */ /* 0x000fce0000010000 */
.L_x_24:
[----:B------:R-:W-:Y:S05]  /*1090*/  BSYNC.RECONVERGENT B2 ;  /* 0x0000000000027941 */ /* 0x000fea0003800200 */
.L_x_14:
[----:B------:R-:W-:Y:S02]  /*10a0*/  HFMA2 R11, -RZ, RZ, 0, 0 ;  /* 0x00000000ff0b7431 */ /* 0x000fe400000001ff */
[----:B------:R-:W-:-:S04]  /*10b0*/  IMAD.MOV.U32 R10, RZ, RZ, R8 ;  /* 0x000000ffff0a7224 */ /* 0x000fc800078e0008 */
[----:B0-----:R-:W-:Y:S05]  /*10c0*/  RET.REL.NODEC R10 `(do_cuda_stuff_kernel) ;  /* 0xffffffec0acc7950 */ /* 0x001fea0003c3ffff */
.L_x_25:
[----:B------:R-:W-:-:S00]  /*10d0*/  BRA `(.L_x_25) ;  /* 0xfffffffc00fc7947 */ /* 0x000fc0000383ffff */
[----:B------:R-:W-:-:S00]  /*10e0*/  NOP ;  /* 0x0000000000007918 */ /* 0x000fc00000000000 */
        /* <DEDUP_REMOVED lines=9> */
.L_x_26:


//--------------------- .nv.shared.reserved.0     --------------------------
	.section	.nv.shared.reserved.0,"aw",@nobits
	.weak		__nv_reservedSMEM_offset_0_alias
	.size		__nv_reservedSMEM_offset_0_alias, 0, 64
	.other		__nv_reservedSMEM_offset_0_alias,@"STO_CUDA_RESERVED_SHARED STV_DEFAULT"
__nv_reservedSMEM_offset_0_alias:
	.zero		0
	.zero		64


//--------------------- .nv.constant0.do_cuda_stuff_kernel --------------------------
	.section	.nv.constant0.do_cuda_stuff_kernel,"a",@progbits
	.sectionflags	@""
	.align	4
.nv.constant0.do_cuda_stuff_kernel:
	.zero		920


//--------------------- SYMBOLS --------------------------

	.type		.nv.reservedSmem.offset0,@object
	.size		.nv.reservedSmem.offset0,0x4
